//
// Generated by NVIDIA NVVM Compiler
//
// Compiler Build ID: CL-36424714
// Cuda compilation tools, release 13.0, V13.0.88
// Based on NVVM 20.0.0
//

.version 9.0
.target sm_100
.address_size 64

	// .globl	_Z26low_rank_approx_pow_kernelPKfPfiiif
// _ZZ26low_rank_approx_pow_kernelPKfPfiiifE8U_shared has been demoted
// _ZZ26low_rank_approx_pow_kernelPKfPfiiifE8V_shared has been demoted

.visible .entry _Z26low_rank_approx_pow_kernelPKfPfiiif(
	.param .u64 .ptr .align 1 _Z26low_rank_approx_pow_kernelPKfPfiiif_param_0,
	.param .u64 .ptr .align 1 _Z26low_rank_approx_pow_kernelPKfPfiiif_param_1,
	.param .u32 _Z26low_rank_approx_pow_kernelPKfPfiiif_param_2,
	.param .u32 _Z26low_rank_approx_pow_kernelPKfPfiiif_param_3,
	.param .u32 _Z26low_rank_approx_pow_kernelPKfPfiiif_param_4,
	.param .f32 _Z26low_rank_approx_pow_kernelPKfPfiiif_param_5
)
{
	.reg .pred 	%p<35>;
	.reg .b32 	%r<108>;
	.reg .b32 	%f<144>;
	.reg .b64 	%rd<11>;
	// demoted variable
	.shared .align 4 .b8 _ZZ26low_rank_approx_pow_kernelPKfPfiiifE8U_shared[512];
	// demoted variable
	.shared .align 4 .b8 _ZZ26low_rank_approx_pow_kernelPKfPfiiifE8V_shared[512];
	ld.param.u64 	%rd1, [_Z26low_rank_approx_pow_kernelPKfPfiiif_param_0];
	ld.param.u64 	%rd2, [_Z26low_rank_approx_pow_kernelPKfPfiiif_param_1];
	ld.param.u32 	%r29, [_Z26low_rank_approx_pow_kernelPKfPfiiif_param_2];
	ld.param.u32 	%r27, [_Z26low_rank_approx_pow_kernelPKfPfiiif_param_3];
	ld.param.u32 	%r28, [_Z26low_rank_approx_pow_kernelPKfPfiiif_param_4];
	ld.param.f32 	%f21, [_Z26low_rank_approx_pow_kernelPKfPfiiif_param_5];
	mov.u32 	%r30, %ctaid.y;
	mov.u32 	%r1, %ntid.y;
	mov.u32 	%r2, %tid.y;
	mad.lo.s32 	%r3, %r30, %r1, %r2;
	mov.u32 	%r31, %ctaid.x;
	mov.u32 	%r4, %ntid.x;
	mov.u32 	%r5, %tid.x;
	mad.lo.s32 	%r6, %r31, %r4, %r5;
	setp.ge.s32 	%p1, %r3, %r29;
	setp.ge.s32 	%p2, %r6, %r27;
	or.pred  	%p3, %p1, %p2;
	@%p3 bra 	$L__BB0_24;
	max.u32 	%r32, %r5, %r2;
	setp.ge.u32 	%p4, %r32, %r28;
	@%p4 bra 	$L__BB0_3;
	cvta.to.global.u64 	%rd3, %rd1;
	mad.lo.s32 	%r33, %r27, %r3, %r5;
	mul.wide.u32 	%rd4, %r33, 4;
	add.s64 	%rd5, %rd3, %rd4;
	ld.global.f32 	%f22, [%rd5];
	mad.lo.s32 	%r34, %r5, %r1, %r2;
	shl.b32 	%r35, %r34, 2;
	mov.u32 	%r36, _ZZ26low_rank_approx_pow_kernelPKfPfiiifE8U_shared;
	add.s32 	%r37, %r36, %r35;
	st.shared.f32 	[%r37], %f22;
	mad.lo.s32 	%r38, %r27, %r2, %r6;
	mul.wide.u32 	%rd6, %r38, 4;
	add.s64 	%rd7, %rd3, %rd6;
	ld.global.f32 	%f23, [%rd7];
	mad.lo.s32 	%r39, %r2, %r4, %r5;
	shl.b32 	%r40, %r39, 2;
	mov.u32 	%r41, _ZZ26low_rank_approx_pow_kernelPKfPfiiifE8V_shared;
	add.s32 	%r42, %r41, %r40;
	st.shared.f32 	[%r42], %f23;
$L__BB0_3:
	bar.sync 	0;
	setp.lt.s32 	%p5, %r28, 1;
	mov.f32 	%f142, 0f00000000;
	@%p5 bra 	$L__BB0_15;
	mul.lo.s32 	%r7, %r2, %r1;
	and.b32  	%r8, %r28, 7;
	setp.lt.u32 	%p6, %r28, 8;
	mov.f32 	%f142, 0f00000000;
	mov.b32 	%r106, 0;
	@%p6 bra 	$L__BB0_7;
	and.b32  	%r106, %r28, 2147483640;
	neg.s32 	%r104, %r106;
	shl.b32 	%r44, %r5, 2;
	mov.u32 	%r45, _ZZ26low_rank_approx_pow_kernelPKfPfiiifE8V_shared;
	add.s32 	%r103, %r45, %r44;
	shl.b32 	%r12, %r4, 5;
	shl.b32 	%r46, %r7, 2;
	mov.u32 	%r47, _ZZ26low_rank_approx_pow_kernelPKfPfiiifE8U_shared;
	add.s32 	%r48, %r46, %r47;
	add.s32 	%r102, %r48, 16;
	shl.b32 	%r14, %r4, 2;
	mov.f32 	%f142, 0f00000000;
$L__BB0_6:
	.pragma "nounroll";
	ld.shared.f32 	%f28, [%r102+-16];
	ld.shared.f32 	%f29, [%r103];
	fma.rn.f32 	%f30, %f28, %f29, %f142;
	ld.shared.f32 	%f31, [%r102+-12];
	add.s32 	%r49, %r103, %r14;
	ld.shared.f32 	%f32, [%r49];
	fma.rn.f32 	%f33, %f31, %f32, %f30;
	ld.shared.f32 	%f34, [%r102+-8];
	add.s32 	%r50, %r49, %r14;
	ld.shared.f32 	%f35, [%r50];
	fma.rn.f32 	%f36, %f34, %f35, %f33;
	ld.shared.f32 	%f37, [%r102+-4];
	add.s32 	%r51, %r50, %r14;
	ld.shared.f32 	%f38, [%r51];
	fma.rn.f32 	%f39, %f37, %f38, %f36;
	ld.shared.f32 	%f40, [%r102];
	add.s32 	%r52, %r51, %r14;
	ld.shared.f32 	%f41, [%r52];
	fma.rn.f32 	%f42, %f40, %f41, %f39;
	ld.shared.f32 	%f43, [%r102+4];
	add.s32 	%r53, %r52, %r14;
	ld.shared.f32 	%f44, [%r53];
	fma.rn.f32 	%f45, %f43, %f44, %f42;
	ld.shared.f32 	%f46, [%r102+8];
	add.s32 	%r54, %r53, %r14;
	ld.shared.f32 	%f47, [%r54];
	fma.rn.f32 	%f48, %f46, %f47, %f45;
	ld.shared.f32 	%f49, [%r102+12];
	add.s32 	%r55, %r54, %r14;
	ld.shared.f32 	%f50, [%r55];
	fma.rn.f32 	%f142, %f49, %f50, %f48;
	add.s32 	%r104, %r104, 8;
	add.s32 	%r103, %r103, %r12;
	add.s32 	%r102, %r102, 32;
	setp.ne.s32 	%p7, %r104, 0;
	@%p7 bra 	$L__BB0_6;
$L__BB0_7:
	setp.eq.s32 	%p8, %r8, 0;
	@%p8 bra 	$L__BB0_15;
	and.b32  	%r22, %r28, 3;
	setp.lt.u32 	%p9, %r8, 4;
	@%p9 bra 	$L__BB0_10;
	add.s32 	%r56, %r106, %r7;
	shl.b32 	%r57, %r56, 2;
	mov.u32 	%r58, _ZZ26low_rank_approx_pow_kernelPKfPfiiifE8U_shared;
	add.s32 	%r59, %r58, %r57;
	ld.shared.f32 	%f52, [%r59];
	mad.lo.s32 	%r60, %r106, %r4, %r5;
	shl.b32 	%r61, %r60, 2;
	mov.u32 	%r62, _ZZ26low_rank_approx_pow_kernelPKfPfiiifE8V_shared;
	add.s32 	%r63, %r62, %r61;
	ld.shared.f32 	%f53, [%r63];
	fma.rn.f32 	%f54, %f52, %f53, %f142;
	ld.shared.f32 	%f55, [%r59+4];
	shl.b32 	%r64, %r4, 2;
	add.s32 	%r65, %r63, %r64;
	ld.shared.f32 	%f56, [%r65];
	fma.rn.f32 	%f57, %f55, %f56, %f54;
	ld.shared.f32 	%f58, [%r59+8];
	add.s32 	%r66, %r65, %r64;
	ld.shared.f32 	%f59, [%r66];
	fma.rn.f32 	%f60, %f58, %f59, %f57;
	ld.shared.f32 	%f61, [%r59+12];
	add.s32 	%r67, %r66, %r64;
	ld.shared.f32 	%f62, [%r67];
	fma.rn.f32 	%f142, %f61, %f62, %f60;
	add.s32 	%r106, %r106, 4;
$L__BB0_10:
	setp.eq.s32 	%p10, %r22, 0;
	@%p10 bra 	$L__BB0_15;
	setp.eq.s32 	%p11, %r22, 1;
	@%p11 bra 	$L__BB0_13;
	add.s32 	%r68, %r106, %r7;
	shl.b32 	%r69, %r68, 2;
	mov.u32 	%r70, _ZZ26low_rank_approx_pow_kernelPKfPfiiifE8U_shared;
	add.s32 	%r71, %r70, %r69;
	ld.shared.f32 	%f64, [%r71];
	mad.lo.s32 	%r72, %r106, %r4, %r5;
	shl.b32 	%r73, %r72, 2;
	mov.u32 	%r74, _ZZ26low_rank_approx_pow_kernelPKfPfiiifE8V_shared;
	add.s32 	%r75, %r74, %r73;
	ld.shared.f32 	%f65, [%r75];
	fma.rn.f32 	%f66, %f64, %f65, %f142;
	ld.shared.f32 	%f67, [%r71+4];
	shl.b32 	%r76, %r4, 2;
	add.s32 	%r77, %r75, %r76;
	ld.shared.f32 	%f68, [%r77];
	fma.rn.f32 	%f142, %f67, %f68, %f66;
	add.s32 	%r106, %r106, 2;
$L__BB0_13:
	and.b32  	%r78, %r28, 1;
	setp.eq.b32 	%p12, %r78, 1;
	not.pred 	%p13, %p12;
	@%p13 bra 	$L__BB0_15;
	add.s32 	%r79, %r106, %r7;
	shl.b32 	%r80, %r79, 2;
	mov.u32 	%r81, _ZZ26low_rank_approx_pow_kernelPKfPfiiifE8U_shared;
	add.s32 	%r82, %r81, %r80;
	ld.shared.f32 	%f69, [%r82];
	mad.lo.s32 	%r83, %r106, %r4, %r5;
	shl.b32 	%r84, %r83, 2;
	mov.u32 	%r85, _ZZ26low_rank_approx_pow_kernelPKfPfiiifE8V_shared;
	add.s32 	%r86, %r85, %r84;
	ld.shared.f32 	%f70, [%r86];
	fma.rn.f32 	%f142, %f69, %f70, %f142;
$L__BB0_15:
	mul.f32 	%f72, %f21, 0f3F000000;
	cvt.rzi.f32.f32 	%f73, %f72;
	add.f32 	%f74, %f73, %f73;
	sub.f32 	%f75, %f21, %f74;
	abs.f32 	%f13, %f75;
	abs.f32 	%f14, %f142;
	setp.lt.f32 	%p14, %f14, 0f00800000;
	mul.f32 	%f76, %f14, 0f4B800000;
	selp.f32 	%f77, %f76, %f14, %p14;
	selp.f32 	%f78, 0fC1C00000, 0f00000000, %p14;
	mov.b32 	%r87, %f77;
	add.s32 	%r88, %r87, -1060439283;
	and.b32  	%r89, %r88, -8388608;
	sub.s32 	%r90, %r87, %r89;
	mov.b32 	%f79, %r90;
	cvt.rn.f32.s32 	%f80, %r89;
	fma.rn.f32 	%f81, %f80, 0f34000000, %f78;
	add.f32 	%f82, %f79, 0fBF800000;
	add.f32 	%f83, %f79, 0f3F800000;
	rcp.approx.ftz.f32 	%f84, %f83;
	add.f32 	%f85, %f82, %f82;
	mul.f32 	%f86, %f85, %f84;
	mul.f32 	%f87, %f86, %f86;
	sub.f32 	%f88, %f82, %f86;
	add.f32 	%f89, %f88, %f88;
	neg.f32 	%f90, %f86;
	fma.rn.f32 	%f91, %f90, %f82, %f89;
	mul.rn.f32 	%f92, %f84, %f91;
	fma.rn.f32 	%f93, %f87, 0f3A2C32E4, 0f3B52E7DB;
	fma.rn.f32 	%f94, %f93, %f87, 0f3C93BB73;
	fma.rn.f32 	%f95, %f94, %f87, 0f3DF6384F;
	mul.rn.f32 	%f96, %f95, %f87;
	fma.rn.f32 	%f97, %f86, 0f3FB8AA3B, %f81;
	sub.f32 	%f98, %f81, %f97;
	fma.rn.f32 	%f99, %f86, 0f3FB8AA3B, %f98;
	fma.rn.f32 	%f100, %f92, 0f3FB8AA3B, %f99;
	fma.rn.f32 	%f101, %f86, 0f32A55E34, %f100;
	mul.f32 	%f102, %f96, 0f40400000;
	fma.rn.f32 	%f103, %f102, %f92, %f101;
	fma.rn.f32 	%f104, %f96, %f86, %f103;
	add.rn.f32 	%f105, %f97, %f104;
	neg.f32 	%f106, %f97;
	add.rn.f32 	%f107, %f105, %f106;
	neg.f32 	%f108, %f107;
	add.rn.f32 	%f109, %f104, %f108;
	mul.rn.f32 	%f110, %f105, %f21;
	neg.f32 	%f111, %f110;
	fma.rn.f32 	%f112, %f105, %f21, %f111;
	fma.rn.f32 	%f113, %f109, %f21, %f112;
	cvt.rni.f32.f32 	%f114, %f110;
	sub.f32 	%f115, %f110, %f114;
	add.f32 	%f116, %f115, %f113;
	fma.rn.f32 	%f117, %f116, 0f391FCB8E, 0f3AAF85ED;
	fma.rn.f32 	%f118, %f117, %f116, 0f3C1D9856;
	fma.rn.f32 	%f119, %f118, %f116, 0f3D6357BB;
	fma.rn.f32 	%f120, %f119, %f116, 0f3E75FDEC;
	fma.rn.f32 	%f121, %f120, %f116, 0f3F317218;
	fma.rn.f32 	%f122, %f121, %f116, 0f3F800000;
	cvt.rzi.s32.f32 	%r91, %f114;
	setp.gt.f32 	%p15, %f114, 0f00000000;
	selp.b32 	%r92, 0, -2097152000, %p15;
	add.s32 	%r93, %r92, 2130706432;
	mov.b32 	%f123, %r93;
	mul.f32 	%f124, %f122, %f123;
	shl.b32 	%r94, %r91, 23;
	sub.s32 	%r95, %r94, %r92;
	mov.b32 	%f125, %r95;
	mul.f32 	%f126, %f124, %f125;
	abs.f32 	%f127, %f110;
	setp.gt.f32 	%p16, %f127, 0f43180000;
	setp.lt.f32 	%p17, %f110, 0f00000000;
	selp.f32 	%f128, 0f00000000, 0f7F800000, %p17;
	selp.f32 	%f15, %f128, %f126, %p16;
	setp.eq.f32 	%p18, %f142, 0f3F800000;
	setp.eq.f32 	%p19, %f21, 0f00000000;
	or.pred  	%p20, %p19, %p18;
	mov.f32 	%f143, 0f3F800000;
	@%p20 bra 	$L__BB0_23;
	setp.num.f32 	%p21, %f14, %f14;
	abs.f32 	%f129, %f21;
	setp.num.f32 	%p22, %f129, %f129;
	and.pred  	%p23, %p21, %p22;
	@%p23 bra 	$L__BB0_18;
	add.rn.f32 	%f143, %f142, %f21;
	bra.uni 	$L__BB0_23;
$L__BB0_18:
	setp.neu.f32 	%p24, %f142, 0f00000000;
	setp.neu.f32 	%p25, %f14, 0f7F800000;
	and.pred  	%p26, %p24, %p25;
	@%p26 bra 	$L__BB0_20;
	setp.neu.f32 	%p33, %f13, 0f3F800000;
	add.f32 	%f134, %f142, %f142;
	mov.b32 	%r96, %f134;
	setp.lt.f32 	%p34, %f21, 0f00000000;
	xor.b32  	%r97, %r96, 2139095040;
	selp.b32 	%r98, %r97, %r96, %p34;
	and.b32  	%r99, %r98, 2147483647;
	selp.b32 	%r100, %r99, %r98, %p33;
	mov.b32 	%f143, %r100;
	bra.uni 	$L__BB0_23;
$L__BB0_20:
	setp.eq.f32 	%p27, %f142, 0fBF800000;
	setp.eq.f32 	%p28, %f129, 0f7F800000;
	and.pred  	%p29, %p27, %p28;
	@%p29 bra 	$L__BB0_23;
	setp.geu.f32 	%p30, %f142, 0f00000000;
	mov.f32 	%f143, %f15;
	@%p30 bra 	$L__BB0_23;
	setp.neu.f32 	%p31, %f13, 0f3F800000;
	neg.f32 	%f131, %f15;
	selp.f32 	%f132, %f15, %f131, %p31;
	cvt.rmi.f32.f32 	%f133, %f21;
	setp.neu.f32 	%p32, %f21, %f133;
	selp.f32 	%f143, 0f7FFFFFFF, %f132, %p32;
$L__BB0_23:
	mad.lo.s32 	%r101, %r27, %r3, %r6;
	cvta.to.global.u64 	%rd8, %rd2;
	mul.wide.s32 	%rd9, %r101, 4;
	add.s64 	%rd10, %rd8, %rd9;
	st.global.f32 	[%rd10], %f143;
$L__BB0_24:
	ret;

}


// ===== COMPILED SASS (sm_100) =====

	.target	sm_100

	.elftype	@"ET_EXEC"


//--------------------- .note.nv.tkinfo           --------------------------
	.section	.note.nv.tkinfo,"",@"SHT_NOTE"
	.sectionflags	@"SHF_NOTE_NV_TKINFO"
	.tkinfo
        /*0018*/ 	.word	0x00000002
        /*0030*/ 	.string	""
        /*0030*/ 	.string	"ptxas"
        /*0030*/ 	.string	"Cuda compilation tools, release 13.0, V13.0.88"
        /*0030*/ 	.string	"Build cuda_13.0.r13.0/compiler.36424714_0"
        /*0030*/ 	.string	"-arch sm_100 -m 64 "



//--------------------- .note.nv.cuinfo           --------------------------
	.section	.note.nv.cuinfo,"",@"SHT_NOTE"
	.sectionflags	@"SHF_NOTE_NV_CUINFO"
        /*0018*/ 	.short	0x0002
        /*001a*/ 	.short	0x0064
        /*001c*/ 	.short	0x0082
	.zero		2


//--------------------- .nv.info                  --------------------------
	.section	.nv.info,"",@"SHT_CUDA_INFO"
	.align	4


	//----- nvinfo : EIATTR_REGCOUNT
	.align		4
        /*0000*/ 	.byte	0x04, 0x2f
        /*0002*/ 	.short	(.L_1 - .L_0)
	.align		4
.L_0:
        /*0004*/ 	.word	index@(_Z26low_rank_approx_pow_kernelPKfPfiiif)
        /*0008*/ 	.word	0x0000001f


	//----- nvinfo : EIATTR_FRAME_SIZE
	.align		4
.L_1:
        /*000c*/ 	.byte	0x04, 0x11
        /*000e*/ 	.short	(.L_3 - .L_2)
	.align		4
.L_2:
        /*0010*/ 	.word	index@(_Z26low_rank_approx_pow_kernelPKfPfiiif)
        /*0014*/ 	.word	0x00000000


	//----- nvinfo : EIATTR_MIN_STACK_SIZE
	.align		4
.L_3:
        /*0018*/ 	.byte	0x04, 0x12
        /*001a*/ 	.short	(.L_5 - .L_4)
	.align		4
.L_4:
        /*001c*/ 	.word	index@(_Z26low_rank_approx_pow_kernelPKfPfiiif)
        /*0020*/ 	.word	0x00000000
.L_5:


//--------------------- .nv.compat                --------------------------
	.section	.nv.compat,"",@"SHT_CUDA_COMPAT_INFO"
	.align	4
        /*0000*/ 	.byte	0x02, 0x09, 0x00, 0x00, 0x02, 0x02, 0x01, 0x00, 0x02, 0x05, 0x05, 0x00, 0x03, 0x07, 0x01, 0x01
        /*0010*/ 	.byte	0x02, 0x03, 0x00, 0x00, 0x02, 0x06, 0x01, 0x00, 0x04, 0x0b, 0x08, 0x00, 0x01, 0x00, 0x00, 0x00
        /*0020*/ 	.byte	0x00, 0x00, 0x00, 0x00


//--------------------- .nv.info._Z26low_rank_approx_pow_kernelPKfPfiiif --------------------------
	.section	.nv.info._Z26low_rank_approx_pow_kernelPKfPfiiif,"",@"SHT_CUDA_INFO"
	.sectionflags	@""
	.align	4


	//----- nvinfo : EIATTR_CUDA_API_VERSION
	.align		4
        /*0000*/ 	.byte	0x04, 0x37
        /*0002*/ 	.short	(.L_7 - .L_6)
.L_6:
        /*0004*/ 	.word	0x00000082


	//----- nvinfo : EIATTR_KPARAM_INFO
	.align		4
.L_7:
        /*0008*/ 	.byte	0x04, 0x17
        /*000a*/ 	.short	(.L_9 - .L_8)
.L_8:
        /*000c*/ 	.word	0x00000000
        /*0010*/ 	.short	0x0005
        /*0012*/ 	.short	0x001c
        /*0014*/ 	.byte	0x00, 0xf0, 0x11, 0x00


	//----- nvinfo : EIATTR_KPARAM_INFO
	.align		4
.L_9:
        /*0018*/ 	.byte	0x04, 0x17
        /*001a*/ 	.short	(.L_11 - .L_10)
.L_10:
        /*001c*/ 	.word	0x00000000
        /*0020*/ 	.short	0x0004
        /*0022*/ 	.short	0x0018
        /*0024*/ 	.byte	0x00, 0xf0, 0x11, 0x00


	//----- nvinfo : EIATTR_KPARAM_INFO
	.align		4
.L_11:
        /*0028*/ 	.byte	0x04, 0x17
        /*002a*/ 	.short	(.L_13 - .L_12)
.L_12:
        /*002c*/ 	.word	0x00000000
        /*0030*/ 	.short	0x0003
        /*0032*/ 	.short	0x0014
        /*0034*/ 	.byte	0x00, 0xf0, 0x11, 0x00


	//----- nvinfo : EIATTR_KPARAM_INFO
	.align		4
.L_13:
        /*0038*/ 	.byte	0x04, 0x17
        /*003a*/ 	.short	(.L_15 - .L_14)
.L_14:
        /*003c*/ 	.word	0x00000000
        /*0040*/ 	.short	0x0002
        /*0042*/ 	.short	0x0010
        /*0044*/ 	.byte	0x00, 0xf0, 0x11, 0x00


	//----- nvinfo : EIATTR_KPARAM_INFO
	.align		4
.L_15:
        /*0048*/ 	.byte	0x04, 0x17
        /*004a*/ 	.short	(.L_17 - .L_16)
.L_16:
        /*004c*/ 	.word	0x00000000
        /*0050*/ 	.short	0x0001
        /*0052*/ 	.short	0x0008
        /*0054*/ 	.byte	0x00, 0xf5, 0x21, 0x00


	//----- nvinfo : EIATTR_KPARAM_INFO
	.align		4
.L_17:
        /*0058*/ 	.byte	0x04, 0x17
        /*005a*/ 	.short	(.L_19 - .L_18)
.L_18:
        /*005c*/ 	.word	0x00000000
        /*0060*/ 	.short	0x0000
        /*0062*/ 	.short	0x0000
        /*0064*/ 	.byte	0x00, 0xf5, 0x21, 0x00


	//----- nvinfo : EIATTR_SPARSE_MMA_MASK
	.align		4
.L_19:
        /*0068*/ 	.byte	0x03, 0x50
        /*006a*/ 	.short	0x0000


	//----- nvinfo : EIATTR_MAXREG_COUNT
	.align		4
        /*006c*/ 	.byte	0x03, 0x1b
        /*006e*/ 	.short	0x00ff


	//----- nvinfo : EIATTR_NUM_BARRIERS
	.align		4
        /*0070*/ 	.byte	0x02, 0x4c
        /*0072*/ 	.byte	0x01
	.zero		1


	//----- nvinfo : EIATTR_MERCURY_ISA_VERSION
	.align		4
        /*0074*/ 	.byte	0x03, 0x5f
        /*0076*/ 	.short	0x0101


	//----- nvinfo : EIATTR_VRC_CTA_INIT_COUNT
	.align		4
        /*0078*/ 	.byte	0x02, 0x4a
	.zero		1
	.zero		1


	//----- nvinfo : EIATTR_EXIT_INSTR_OFFSETS
	.align		4
        /*007c*/ 	.byte	0x04, 0x1c
        /*007e*/ 	.short	(.L_21 - .L_20)


	//   ....[0]....
.L_20:
        /*0080*/ 	.word	0x000000c0


	//   ....[1]....
        /*0084*/ 	.word	0x00001010


	//----- nvinfo : EIATTR_CRS_STACK_SIZE
	.align		4
.L_21:
        /*0088*/ 	.byte	0x04, 0x1e
        /*008a*/ 	.short	(.L_23 - .L_22)
.L_22:
        /*008c*/ 	.word	0x00000000


	//----- nvinfo : EIATTR_CBANK_PARAM_SIZE
	.align		4
.L_23:
        /*0090*/ 	.byte	0x03, 0x19
        /*0092*/ 	.short	0x0020


	//----- nvinfo : EIATTR_PARAM_CBANK
	.align		4
        /*0094*/ 	.byte	0x04, 0x0a
        /*0096*/ 	.short	(.L_25 - .L_24)
	.align		4
.L_24:
        /*0098*/ 	.word	index@(.nv.constant0._Z26low_rank_approx_pow_kernelPKfPfiiif)
        /*009c*/ 	.short	0x0380
        /*009e*/ 	.short	0x0020


	//----- nvinfo : EIATTR_SW_WAR
	.align		4
.L_25:
        /*00a0*/ 	.byte	0x04, 0x36
        /*00a2*/ 	.short	(.L_27 - .L_26)
.L_26:
        /*00a4*/ 	.word	0x00000008
.L_27:


//--------------------- .nv.callgraph             --------------------------
	.section	.nv.callgraph,"",@"SHT_CUDA_CALLGRAPH"
	.align	4
	.sectionentsize	8
	.align		4
        /*0000*/ 	.word	0x00000000
	.align		4
        /*0004*/ 	.word	0xffffffff
	.align		4
        /*0008*/ 	.word	0x00000000
	.align		4
        /*000c*/ 	.word	0xfffffffe
	.align		4
        /*0010*/ 	.word	0x00000000
	.align		4
        /*0014*/ 	.word	0xfffffffd
	.align		4
        /*0018*/ 	.word	0x00000000
	.align		4
        /*001c*/ 	.word	0xfffffffc


//--------------------- .text._Z26low_rank_approx_pow_kernelPKfPfiiif --------------------------
	.section	.text._Z26low_rank_approx_pow_kernelPKfPfiiif,"ax",@progbits
	.align	128
        .global         _Z26low_rank_approx_pow_kernelPKfPfiiif
        .type           _Z26low_rank_approx_pow_kernelPKfPfiiif,@function
        .size           _Z26low_rank_approx_pow_kernelPKfPfiiif,(.L_x_10 - _Z26low_rank_approx_pow_kernelPKfPfiiif)
        .other          _Z26low_rank_approx_pow_kernelPKfPfiiif,@"STO_CUDA_ENTRY STV_DEFAULT"
_Z26low_rank_approx_pow_kernelPKfPfiiif:
.text._Z26low_rank_approx_pow_kernelPKfPfiiif:
[----:B------:R-:W-:Y:S01]  /*0000*/  LDC R1, c[0x0][0x37c] ;  /* 0x0000df00ff017b82 */ /* 0x000fe20000000800 */
[----:B------:R-:W0:Y:S07]  /*0010*/  S2R R0, SR_TID.X ;  /* 0x0000000000007919 */ /* 0x000e2e0000002100 */
[----:B------:R-:W1:Y:S01]  /*0020*/  LDC R15, c[0x0][0x364] ;  /* 0x0000d900ff0f7b82 */ /* 0x000e620000000800 */
[----:B------:R-:W2:Y:S01]  /*0030*/  LDCU.64 UR12, c[0x0][0x390] ;  /* 0x00007200ff0c77ac */ /* 0x000ea20008000a00 */
[----:B------:R-:W1:Y:S06]  /*0040*/  S2R R12, SR_TID.Y ;  /* 0x00000000000c7919 */ /* 0x000e6c0000002200 */
[----:B------:R-:W0:Y:S08]  /*0050*/  S2UR UR5, SR_CTAID.X ;  /* 0x00000000000579c3 */ /* 0x000e300000002500 */
[----:B------:R-:W0:Y:S08]  /*0060*/  LDC R3, c[0x0][0x360] ;  /* 0x0000d800ff037b82 */ /* 0x000e300000000800 */
[----:B------:R-:W1:Y:S01]  /*0070*/  S2UR UR4, SR_CTAID.Y ;  /* 0x00000000000479c3 */ /* 0x000e620000002600 */
[----:B0-----:R-:W-:-:S05]  /*0080*/  IMAD R2, R3, UR5, R0 ;  /* 0x0000000503027c24 */ /* 0x001fca000f8e0200 */
[----:B--2---:R-:W-:Y:S01]  /*0090*/  ISETP.GE.AND P0, PT, R2, UR13, PT ;  /* 0x0000000d02007c0c */ /* 0x004fe2000bf06270 */
[----:B-1----:R-:W-:-:S05]  /*00a0*/  IMAD R5, R15, UR4, R12 ;  /* 0x000000040f057c24 */ /* 0x002fca000f8e020c */
[----:B------:R-:W-:-:S13]  /*00b0*/  ISETP.GE.OR P0, PT, R5, UR12, P0 ;  /* 0x0000000c05007c0c */ /* 0x000fda0008706670 */
[----:B------:R-:W-:Y:S05]  /*00c0*/  @P0 EXIT ;  /* 0x000000000000094d */ /* 0x000fea0003800000 */
[----:B------:R-:W0:Y:S01]  /*00d0*/  LDCU UR7, c[0x0][0x398] ;  /* 0x00007300ff0777ac */ /* 0x000e220008000800 */
[----:B------:R-:W-:Y:S01]  /*00e0*/  VIMNMX.U32 R4, PT, PT, R12, R0, !PT ;  /* 0x000000000c047248 */ /* 0x000fe20007fe0000 */
[----:B------:R-:W-:Y:S01]  /*00f0*/  BSSY.RECONVERGENT B0, `(.L_x_0) ;  /* 0x0000016000007945 */ /* 0x000fe20003800200 */
[----:B------:R-:W1:Y:S02]  /*0100*/  LDCU.64 UR10, c[0x0][0x358] ;  /* 0x00006b00ff0a77ac */ /* 0x000e640008000a00 */
[----:B0-----:R-:W-:-:S13]  /*0110*/  ISETP.GE.U32.AND P0, PT, R4, UR7, PT ;  /* 0x0000000704007c0c */ /* 0x001fda000bf06070 */
[----:B-1----:R-:W-:Y:S05]  /*0120*/  @P0 BRA `(.L_x_1) ;  /* 0x0000000000480947 */ /* 0x002fea0003800000 */
[----:B------:R-:W0:Y:S01]  /*0130*/  LDC.64 R8, c[0x0][0x380] ;  /* 0x0000e000ff087b82 */ /* 0x000e220000000a00 */
[----:B------:R-:W-:Y:S02]  /*0140*/  IMAD R7, R5, UR13, R0 ;  /* 0x0000000d05077c24 */ /* 0x000fe4000f8e0200 */
[----:B------:R-:W-:Y:S02]  /*0150*/  IMAD R11, R12, UR13, R2 ;  /* 0x0000000d0c0b7c24 */ /* 0x000fe4000f8e0202 */
[----:B0-----:R-:W-:-:S04]  /*0160*/  IMAD.WIDE.U32 R6, R7, 0x4, R8 ;  /* 0x0000000407067825 */ /* 0x001fc800078e0008 */
[----:B------:R-:W-:Y:S02]  /*0170*/  IMAD.WIDE.U32 R8, R11, 0x4, R8 ;  /* 0x000000040b087825 */ /* 0x000fe400078e0008 */
[----:B------:R-:W2:Y:S04]  /*0180*/  LDG.E R6, desc[UR10][R6.64] ;  /* 0x0000000a06067981 */ /* 0x000ea8000c1e1900 */
[----:B------:R-:W3:Y:S01]  /*0190*/  LDG.E R8, desc[UR10][R8.64] ;  /* 0x0000000a08087981 */ /* 0x000ee2000c1e1900 */
[----:B------:R-:W0:Y:S01]  /*01a0*/  S2UR UR6, SR_CgaCtaId ;  /* 0x00000000000679c3 */ /* 0x000e220000008800 */
[----:B------:R-:W-:Y:S01]  /*01b0*/  UMOV UR4, 0x400 ;  /* 0x0000040000047882 */ /* 0x000fe20000000000 */
[----:B------:R-:W-:Y:S01]  /*01c0*/  IMAD R4, R15, R0, R12 ;  /* 0x000000000f047224 */ /* 0x000fe200078e020c */
[----:B------:R-:W-:Y:S01]  /*01d0*/  UIADD3 UR5, UPT, UPT, UR4, 0x200, URZ ;  /* 0x0000020004057890 */ /* 0x000fe2000fffe0ff */
[----:B------:R-:W-:Y:S01]  /*01e0*/  IMAD R10, R12, R3, R0 ;  /* 0x000000030c0a7224 */ /* 0x000fe200078e0200 */
[----:B0-----:R-:W-:-:S02]  /*01f0*/  ULEA UR4, UR6, UR4, 0x18 ;  /* 0x0000000406047291 */ /* 0x001fc4000f8ec0ff */
[----:B------:R-:W-:-:S04]  /*0200*/  ULEA UR5, UR6, UR5, 0x18 ;  /* 0x0000000506057291 */ /* 0x000fc8000f8ec0ff */
[----:B------:R-:W-:Y:S02]  /*0210*/  LEA R11, R4, UR4, 0x2 ;  /* 0x00000004040b7c11 */ /* 0x000fe4000f8e10ff */
[----:B------:R-:W-:-:S03]  /*0220*/  LEA R13, R10, UR5, 0x2 ;  /* 0x000000050a0d7c11 */ /* 0x000fc6000f8e10ff */
[----:B--2---:R0:W-:Y:S04]  /*0230*/  STS [R11], R6 ;  /* 0x000000060b007388 */ /* 0x0041e80000000800 */
[----:B---3--:R0:W-:Y:S02]  /*0240*/  STS [R13], R8 ;  /* 0x000000080d007388 */ /* 0x0081e40000000800 */
.L_x_1:
[----:B------:R-:W-:Y:S05]  /*0250*/  BSYNC.RECONVERGENT B0 ;  /* 0x0000000000007941 */ /* 0x000fea0003800200 */
.L_x_0:
[----:B------:R-:W-:Y:S01]  /*0260*/  BAR.SYNC.DEFER_BLOCKING 0x0 ;  /* 0x0000000000007b1d */ /* 0x000fe20000010000 */
[----:B------:R-:W-:Y:S01]  /*0270*/  UISETP.GE.AND UP0, UPT, UR7, 0x1, UPT ;  /* 0x000000010700788c */ /* 0x000fe2000bf06270 */
[----:B------:R-:W-:-:S08]  /*0280*/  HFMA2 R7, -RZ, RZ, 0, 0 ;  /* 0x00000000ff077431 */ /* 0x000fd000000001ff */
[----:B------:R-:W-:Y:S05]  /*0290*/  BRA.U !UP0, `(.L_x_2) ;  /* 0x0000000508dc7547 */ /* 0x000fea000b800000 */
[----:B------:R-:W-:Y:S01]  /*02a0*/  UISETP.GE.U32.AND UP1, UPT, UR7, 0x8, UPT ;  /* 0x000000080700788c */ /* 0x000fe2000bf26070 */
[----:B------:R-:W-:Y:S01]  /*02b0*/  IMAD R4, R15, R12, RZ ;  /* 0x0000000c0f047224 */ /* 0x000fe200078e02ff */
[----:B------:R-:W-:Y:S01]  /*02c0*/  ULOP3.LUT UR8, UR7, 0x7, URZ, 0xc0, !UPT ;  /* 0x0000000707087892 */ /* 0x000fe2000f8ec0ff */
[----:B------:R-:W-:Y:S01]  /*02d0*/  MOV R7, RZ ;  /* 0x000000ff00077202 */ /* 0x000fe20000000f00 */
[----:B------:R-:W-:Y:S02]  /*02e0*/  UMOV UR4, URZ ;  /* 0x000000ff00047c82 */ /* 0x000fe40008000000 */
[----:B------:R-:W-:-:S03]  /*02f0*/  UISETP.NE.AND UP0, UPT, UR8, URZ, UPT ;  /* 0x000000ff0800728c */ /* 0x000fc6000bf05270 */
[----:B------:R-:W-:Y:S08]  /*0300*/  BRA.U !UP1, `(.L_x_3) ;  /* 0x0000000109bc7547 */ /* 0x000ff0000b800000 */
[----:B------:R-:W1:Y:S01]  /*0310*/  S2UR UR6, SR_CgaCtaId ;  /* 0x00000000000679c3 */ /* 0x000e620000008800 */
[----:B------:R-:W-:Y:S01]  /*0320*/  UMOV UR5, 0x400 ;  /* 0x0000040000057882 */ /* 0x000fe20000000000 */
[----:B------:R-:W-:Y:S01]  /*0330*/  ULOP3.LUT UR4, UR7, 0x7ffffff8, URZ, 0xc0, !UPT ;  /* 0x7ffffff807047892 */ /* 0x000fe2000f8ec0ff */
[----:B------:R-:W-:-:S03]  /*0340*/  MOV R7, RZ ;  /* 0x000000ff00077202 */ /* 0x000fc60000000f00 */
[----:B------:R-:W-:Y:S02]  /*0350*/  UIADD3 UR9, UPT, UPT, -UR4, URZ, URZ ;  /* 0x000000ff04097290 */ /* 0x000fe4000fffe1ff */
[----:B-1----:R-:W-:Y:S02]  /*0360*/  ULEA UR12, UR6, UR5, 0x18 ;  /* 0x00000005060c7291 */ /* 0x002fe4000f8ec0ff */
[----:B------:R-:W-:-:S04]  /*0370*/  UIADD3 UR5, UPT, UPT, UR5, 0x200, URZ ;  /* 0x0000020005057890 */ /* 0x000fc8000fffe0ff */
[----:B------:R-:W-:Y:S01]  /*0380*/  ULEA UR5, UR6, UR5, 0x18 ;  /* 0x0000000506057291 */ /* 0x000fe2000f8ec0ff */
[----:B0-----:R-:W-:-:S04]  /*0390*/  LEA R6, R4, UR12, 0x2 ;  /* 0x0000000c04067c11 */ /* 0x001fc8000f8e10ff */
[----:B------:R-:W-:Y:S02]  /*03a0*/  IADD3 R6, PT, PT, R6, 0x10, RZ ;  /* 0x0000001006067810 */ /* 0x000fe40007ffe0ff */
[----:B------:R-:W-:-:S07]  /*03b0*/  LEA R8, R0, UR5, 0x2 ;  /* 0x0000000500087c11 */ /* 0x000fce000f8e10ff */
.L_x_4:
[C---:B------:R-:W-:Y:S01]  /*03c0*/  LEA R20, R3.reuse, R8, 0x2 ;  /* 0x0000000803147211 */ /* 0x040fe200078e10ff */
[----:B------:R-:W-:Y:S01]  /*03d0*/  LDS R18, [R6+-0x10] ;  /* 0xfffff00006127984 */ /* 0x000fe20000000800 */
[----:B------:R-:W-:Y:S02]  /*03e0*/  UIADD3 UR9, UPT, UPT, UR9, 0x8, URZ ;  /* 0x0000000809097890 */ /* 0x000fe4000fffe0ff */
[C---:B------:R-:W-:Y:S01]  /*03f0*/  LEA R14, R3.reuse, R20, 0x2 ;  /* 0x00000014030e7211 */ /* 0x040fe200078e10ff */
[----:B------:R0:W1:Y:S01]  /*0400*/  LDS R19, [R8] ;  /* 0x0000000008137984 */ /* 0x0000620000000800 */
[----:B------:R-:W-:Y:S02]  /*0410*/  UISETP.NE.AND UP1, UPT, UR9, URZ, UPT ;  /* 0x000000ff0900728c */ /* 0x000fe4000bf25270 */
[C---:B------:R-:W-:Y:S01]  /*0420*/  LEA R22, R3.reuse, R14, 0x2 ;  /* 0x0000000e03167211 */ /* 0x040fe200078e10ff */
[----:B------:R-:W-:Y:S03]  /*0430*/  LDS R9, [R6+-0xc] ;  /* 0xfffff40006097984 */ /* 0x000fe60000000800 */
[C---:B------:R-:W-:Y:S01]  /*0440*/  LEA R26, R3.reuse, R22, 0x2 ;  /* 0x00000016031a7211 */ /* 0x040fe200078e10ff */
[----:B------:R-:W2:Y:S01]  /*0450*/  LDS R20, [R20] ;  /* 0x0000000014147984 */ /* 0x000ea20000000800 */
[----:B0-----:R-:W-:-:S02]  /*0460*/  LEA R8, R3, R8, 0x5 ;  /* 0x0000000803087211 */ /* 0x001fc400078e28ff */
[C---:B------:R-:W-:Y:S01]  /*0470*/  LEA R24, R3.reuse, R26, 0x2 ;  /* 0x0000001a03187211 */ /* 0x040fe200078e10ff */
[----:B------:R-:W-:Y:S03]  /*0480*/  LDS R12, [R6+-0x8] ;  /* 0xfffff800060c7984 */ /* 0x000fe60000000800 */
[C---:B------:R-:W-:Y:S01]  /*0490*/  LEA R28, R3.reuse, R24, 0x2 ;  /* 0x00000018031c7211 */ /* 0x040fe200078e10ff */
[----:B------:R-:W0:Y:S03]  /*04a0*/  LDS R23, [R14] ;  /* 0x000000000e177984 */ /* 0x000e260000000800 */
[----:B------:R-:W-:Y:S01]  /*04b0*/  LEA R15, R3, R28, 0x2 ;  /* 0x0000001c030f7211 */ /* 0x000fe200078e10ff */
[----:B------:R-:W-:Y:S04]  /*04c0*/  LDS R11, [R6+-0x4] ;  /* 0xfffffc00060b7984 */ /* 0x000fe80000000800 */
[----:B------:R-:W3:Y:S04]  /*04d0*/  LDS R22, [R22] ;  /* 0x0000000016167984 */ /* 0x000ee80000000800 */
[----:B------:R-:W-:Y:S04]  /*04e0*/  LDS R10, [R6] ;  /* 0x00000000060a7984 */ /* 0x000fe80000000800 */
[----:B------:R-:W4:Y:S04]  /*04f0*/  LDS R21, [R26] ;  /* 0x000000001a157984 */ /* 0x000f280000000800 */
[----:B------:R-:W-:Y:S04]  /*0500*/  LDS R13, [R6+0x4] ;  /* 0x00000400060d7984 */ /* 0x000fe80000000800 */
[----:B------:R-:W5:Y:S01]  /*0510*/  LDS R24, [R24] ;  /* 0x0000000018187984 */ /* 0x000f620000000800 */
[----:B-1----:R-:W-:-:S03]  /*0520*/  FFMA R18, R18, R19, R7 ;  /* 0x0000001312127223 */ /* 0x002fc60000000007 */
[----:B------:R-:W-:Y:S04]  /*0530*/  LDS R16, [R6+0x8] ;  /* 0x0000080006107984 */ /* 0x000fe80000000800 */
[----:B------:R-:W1:Y:S01]  /*0540*/  LDS R17, [R28] ;  /* 0x000000001c117984 */ /* 0x000e620000000800 */
[----:B--2---:R-:W-:-:S03]  /*0550*/  FFMA R9, R9, R20, R18 ;  /* 0x0000001409097223 */ /* 0x004fc60000000012 */
[----:B------:R2:W-:Y:S04]  /*0560*/  LDS R14, [R6+0xc] ;  /* 0x00000c00060e7984 */ /* 0x0005e80000000800 */
[----:B------:R-:W1:Y:S01]  /*0570*/  LDS R15, [R15] ;  /* 0x000000000f0f7984 */ /* 0x000e620000000800 */
[----:B0-----:R-:W-:Y:S01]  /*0580*/  FFMA R12, R12, R23, R9 ;  /* 0x000000170c0c7223 */ /* 0x001fe20000000009 */
[----:B--2---:R-:W-:-:S03]  /*0590*/  IADD3 R6, PT, PT, R6, 0x20, RZ ;  /* 0x0000002006067810 */ /* 0x004fc60007ffe0ff */
[----:B---3--:R-:W-:-:S04]  /*05a0*/  FFMA R11, R11, R22, R12 ;  /* 0x000000160b0b7223 */ /* 0x008fc8000000000c */
[----:B----4-:R-:W-:-:S04]  /*05b0*/  FFMA R10, R10, R21, R11 ;  /* 0x000000150a0a7223 */ /* 0x010fc8000000000b */
[----:B-----5:R-:W-:-:S04]  /*05c0*/  FFMA R13, R13, R24, R10 ;  /* 0x000000180d0d7223 */ /* 0x020fc8000000000a */
[----:B-1----:R-:W-:-:S04]  /*05d0*/  FFMA R13, R16, R17, R13 ;  /* 0x00000011100d7223 */ /* 0x002fc8000000000d */
[----:B------:R-:W-:Y:S01]  /*05e0*/  FFMA R7, R14, R15, R13 ;  /* 0x0000000f0e077223 */ /* 0x000fe2000000000d */
[----:B------:R-:W-:Y:S06]  /*05f0*/  BRA.U UP1, `(.L_x_4) ;  /* 0xfffffffd01707547 */ /* 0x000fec000b83ffff */
.L_x_3:
[----:B------:R-:W-:Y:S05]  /*0600*/  BRA.U !UP0, `(.L_x_2) ;  /* 0x0000000508007547 */ /* 0x000fea000b800000 */
[----:B------:R-:W-:Y:S02]  /*0610*/  UISETP.GE.U32.AND UP0, UPT, UR8, 0x4, UPT ;  /* 0x000000040800788c */ /* 0x000fe4000bf06070 */
[----:B------:R-:W-:-:S04]  /*0620*/  ULOP3.LUT UR9, UR7, 0x3, URZ, 0xc0, !UPT ;  /* 0x0000000307097892 */ /* 0x000fc8000f8ec0ff */
[----:B------:R-:W-:-:S03]  /*0630*/  UISETP.NE.AND UP1, UPT, UR9, URZ, UPT ;  /* 0x000000ff0900728c */ /* 0x000fc6000bf25270 */
[----:B------:R-:W-:Y:S08]  /*0640*/  BRA.U !UP0, `(.L_x_5) ;  /* 0x0000000108647547 */ /* 0x000ff0000b800000 */
[----:B------:R-:W1:Y:S01]  /*0650*/  S2UR UR6, SR_CgaCtaId ;  /* 0x00000000000679c3 */ /* 0x000e620000008800 */
[----:B------:R-:W-:Y:S01]  /*0660*/  UMOV UR5, 0x400 ;  /* 0x0000040000057882 */ /* 0x000fe20000000000 */
[----:B0-----:R-:W-:Y:S01]  /*0670*/  IMAD R8, R3, UR4, R0 ;  /* 0x0000000403087c24 */ /* 0x001fe2000f8e0200 */
[----:B------:R-:W-:Y:S01]  /*0680*/  UIADD3 UR8, UPT, UPT, UR5, 0x200, URZ ;  /* 0x0000020005087890 */ /* 0x000fe2000fffe0ff */
[----:B------:R-:W-:Y:S01]  /*0690*/  IADD3 R6, PT, PT, R4, UR4, RZ ;  /* 0x0000000404067c10 */ /* 0x000fe2000fffe0ff */
[----:B------:R-:W-:Y:S02]  /*06a0*/  UIADD3 UR4, UPT, UPT, UR4, 0x4, URZ ;  /* 0x0000000404047890 */ /* 0x000fe4000fffe0ff */
[----:B-1----:R-:W-:Y:S02]  /*06b0*/  ULEA UR8, UR6, UR8, 0x18 ;  /* 0x0000000806087291 */ /* 0x002fe4000f8ec0ff */
[----:B------:R-:W-:-:S04]  /*06c0*/  ULEA UR5, UR6, UR5, 0x18 ;  /* 0x0000000506057291 */ /* 0x000fc8000f8ec0ff */
[----:B------:R-:W-:Y:S02]  /*06d0*/  LEA R10, R8, UR8, 0x2 ;  /* 0x00000008080a7c11 */ /* 0x000fe4000f8e10ff */
[----:B------:R-:W-:Y:S02]  /*06e0*/  LEA R6, R6, UR5, 0x2 ;  /* 0x0000000506067c11 */ /* 0x000fe4000f8e10ff */
[C---:B------:R-:W-:Y:S02]  /*06f0*/  LEA R12, R3.reuse, R10, 0x2 ;  /* 0x0000000a030c7211 */ /* 0x040fe400078e10ff */
[----:B------:R-:W-:Y:S02]  /*0700*/  LDS R10, [R10] ;  /* 0x000000000a0a7984 */ /* 0x000fe40000000800 */
[C---:B------:R-:W-:Y:S02]  /*0710*/  LEA R14, R3.reuse, R12, 0x2 ;  /* 0x0000000c030e7211 */ /* 0x040fe400078e10ff */
[----:B------:R-:W0:Y:S02]  /*0720*/  LDS R8, [R6] ;  /* 0x0000000006087984 */ /* 0x000e240000000800 */
[----:B------:R-:W-:-:S02]  /*0730*/  LEA R15, R3, R14, 0x2 ;  /* 0x0000000e030f7211 */ /* 0x000fc400078e10ff */
[----:B------:R-:W-:Y:S04]  /*0740*/  LDS R9, [R6+0x4] ;  /* 0x0000040006097984 */ /* 0x000fe80000000800 */
[----:B------:R-:W1:Y:S04]  /*0750*/  LDS R12, [R12] ;  /* 0x000000000c0c7984 */ /* 0x000e680000000800 */
[----:B------:R-:W-:Y:S04]  /*0760*/  LDS R11, [R6+0x8] ;  /* 0x00000800060b7984 */ /* 0x000fe80000000800 */
[----:B------:R-:W2:Y:S04]  /*0770*/  LDS R14, [R14] ;  /* 0x000000000e0e7984 */ /* 0x000ea80000000800 */
[----:B------:R-:W-:Y:S04]  /*0780*/  LDS R13, [R6+0xc] ;  /* 0x00000c00060d7984 */ /* 0x000fe80000000800 */
[----:B------:R-:W3:Y:S01]  /*0790*/  LDS R15, [R15] ;  /* 0x000000000f0f7984 */ /* 0x000ee20000000800 */
[----:B0-----:R-:W-:-:S04]  /*07a0*/  FFMA R8, R8, R10, R7 ;  /* 0x0000000a08087223 */ /* 0x001fc80000000007 */
[----:B-1----:R-:W-:-:S04]  /*07b0*/  FFMA R8, R9, R12, R8 ;  /* 0x0000000c09087223 */ /* 0x002fc80000000008 */
[----:B--2---:R-:W-:-:S04]  /*07c0*/  FFMA R8, R11, R14, R8 ;  /* 0x0000000e0b087223 */ /* 0x004fc80000000008 */
[----:B---3--:R-:W-:-:S07]  /*07d0*/  FFMA R7, R13, R15, R8 ;  /* 0x0000000f0d077223 */ /* 0x008fce0000000008 */
.L_x_5:
[----:B------:R-:W-:Y:S05]  /*07e0*/  BRA.U !UP1, `(.L_x_2) ;  /* 0x0000000109887547 */ /* 0x000fea000b800000 */
[----:B------:R-:W-:Y:S02]  /*07f0*/  UISETP.NE.AND UP0, UPT, UR9, 0x1, UPT ;  /* 0x000000010900788c */ /* 0x000fe4000bf05270 */
[----:B------:R-:W-:-:S04]  /*0800*/  ULOP3.LUT UR5, UR7, 0x1, URZ, 0xc0, !UPT ;  /* 0x0000000107057892 */ /* 0x000fc8000f8ec0ff */
[----:B------:R-:W-:-:S03]  /*0810*/  UISETP.NE.U32.AND UP1, UPT, UR5, 0x1, UPT ;  /* 0x000000010500788c */ /* 0x000fc6000bf25070 */
        /* <DEDUP_REMOVED lines=11> */
[----:B------:R-:W-:Y:S02]  /*08d0*/  LEA R9, R3, R10, 0x2 ;  /* 0x0000000a03097211 */ /* 0x000fe400078e10ff */
[----:B------:R-:W-:Y:S04]  /*08e0*/  LDS R10, [R10] ;  /* 0x000000000a0a7984 */ /* 0x000fe80000000800 */
[----:B------:R-:W0:Y:S04]  /*08f0*/  LDS R8, [R6] ;  /* 0x0000000006087984 */ /* 0x000e280000000800 */
[----:B------:R-:W-:Y:S04]  /*0900*/  LDS R12, [R6+0x4] ;  /* 0x00000400060c7984 */ /* 0x000fe80000000800 */
[----:B------:R-:W1:Y:S01]  /*0910*/  LDS R9, [R9] ;  /* 0x0000000009097984 */ /* 0x000e620000000800 */
[----:B0-----:R-:W-:-:S04]  /*0920*/  FFMA R7, R8, R10, R7 ;  /* 0x0000000a08077223 */ /* 0x001fc80000000007 */
[----:B-1----:R-:W-:-:S07]  /*0930*/  FFMA R7, R12, R9, R7 ;  /* 0x000000090c077223 */ /* 0x002fce0000000007 */
.L_x_6:
[----:B------:R-:W-:Y:S05]  /*0940*/  BRA.U UP1, `(.L_x_2) ;  /* 0x0000000101307547 */ /* 0x000fea000b800000 */
[----:B------:R-:W1:Y:S01]  /*0950*/  S2UR UR6, SR_CgaCtaId ;  /* 0x00000000000679c3 */ /* 0x000e620000008800 */
[----:B------:R-:W-:Y:S01]  /*0960*/  UMOV UR5, 0x400 ;  /* 0x0000040000057882 */ /* 0x000fe20000000000 */
[----:B------:R-:W-:Y:S01]  /*0970*/  IMAD R0, R3, UR4, R0 ;  /* 0x0000000403007c24 */ /* 0x000fe2000f8e0200 */
[----:B------:R-:W-:Y:S01]  /*0980*/  UIADD3 UR7, UPT, UPT, UR5, 0x200, URZ ;  /* 0x0000020005077890 */ /* 0x000fe2000fffe0ff */
[----:B------:R-:W-:Y:S01]  /*0990*/  IADD3 R4, PT, PT, R4, UR4, RZ ;  /* 0x0000000404047c10 */ /* 0x000fe2000fffe0ff */
[----:B-1----:R-:W-:Y:S02]  /*09a0*/  ULEA UR5, UR6, UR5, 0x18 ;  /* 0x0000000506057291 */ /* 0x002fe4000f8ec0ff */
[----:B------:R-:W-:-:S04]  /*09b0*/  ULEA UR7, UR6, UR7, 0x18 ;  /* 0x0000000706077291 */ /* 0x000fc8000f8ec0ff */
[----:B------:R-:W-:Y:S02]  /*09c0*/  LEA R4, R4, UR5, 0x2 ;  /* 0x0000000504047c11 */ /* 0x000fe4000f8e10ff */
[----:B------:R-:W-:-:S04]  /*09d0*/  LEA R0, R0, UR7, 0x2 ;  /* 0x0000000700007c11 */ /* 0x000fc8000f8e10ff */
[----:B------:R-:W-:Y:S04]  /*09e0*/  LDS R4, [R4] ;  /* 0x0000000004047984 */ /* 0x000fe80000000800 */
[----:B------:R-:W1:Y:S02]  /*09f0*/  LDS R0, [R0] ;  /* 0x0000000000007984 */ /* 0x000e640000000800 */
[----:B-1----:R-:W-:-:S07]  /*0a00*/  FFMA R7, R4, R0, R7 ;  /* 0x0000000004077223 */ /* 0x002fce0000000007 */
.L_x_2:
[C---:B------:R-:W-:Y:S01]  /*0a10*/  FMUL R0, |R7|.reuse, 16777216 ;  /* 0x4b80000007007820 */ /* 0x040fe20000400200 */
[----:B------:R-:W-:Y:S01]  /*0a20*/  FSETP.GEU.AND P0, PT, |R7|, 1.175494350822287508e-38, PT ;  /* 0x008000000700780b */ /* 0x000fe20003f0e200 */
[----:B------:R-:W-:Y:S01]  /*0a30*/  BSSY.RECONVERGENT B0, `(.L_x_7) ;  /* 0x0000059000007945 */ /* 0x000fe20003800200 */
[----:B------:R-:W-:Y:S02]  /*0a40*/  MOV R10, 0x3a2c32e4 ;  /* 0x3a2c32e4000a7802 */ /* 0x000fe40000000f00 */
[----:B------:R-:W-:-:S04]  /*0a50*/  FSEL R0, R0, |R7|, !P0 ;  /* 0x4000000700007208 */ /* 0x000fc80004000000 */
[----:B------:R-:W-:-:S04]  /*0a60*/  IADD3 R3, PT, PT, R0, -0x3f3504f3, RZ ;  /* 0xc0cafb0d00037810 */ /* 0x000fc80007ffe0ff */
[----:B------:R-:W-:-:S04]  /*0a70*/  LOP3.LUT R3, R3, 0xff800000, RZ, 0xc0, !PT ;  /* 0xff80000003037812 */ /* 0x000fc800078ec0ff */
[-C--:B------:R-:W-:Y:S02]  /*0a80*/  IADD3 R0, PT, PT, R0, -R3.reuse, RZ ;  /* 0x8000000300007210 */ /* 0x080fe40007ffe0ff */
[----:B------:R-:W-:-:S03]  /*0a90*/  I2FP.F32.S32 R3, R3 ;  /* 0x0000000300037245 */ /* 0x000fc60000201400 */
[C---:B0-----:R-:W-:Y:S01]  /*0aa0*/  FADD R6, R0.reuse, 1 ;  /* 0x3f80000000067421 */ /* 0x041fe20000000000 */
[----:B------:R-:W-:Y:S01]  /*0ab0*/  FADD R4, R0, -1 ;  /* 0xbf80000000047421 */ /* 0x000fe20000000000 */
[----:B------:R-:W-:-:S03]  /*0ac0*/  FSEL R0, RZ, -24, P0 ;  /* 0xc1c00000ff007808 */ /* 0x000fc60000000000 */
[----:B------:R-:W-:Y:S01]  /*0ad0*/  FADD R9, R4, R4 ;  /* 0x0000000404097221 */ /* 0x000fe20000000000 */
[----:B------:R-:W0:Y:S01]  /*0ae0*/  MUFU.RCP R6, R6 ;  /* 0x0000000600067308 */ /* 0x000e220000001000 */
[----:B------:R-:W-:Y:S02]  /*0af0*/  FFMA R0, R3, 1.1920928955078125e-07, R0 ;  /* 0x3400000003007823 */ /* 0x000fe40000000000 */
[----:B0-----:R-:W-:-:S04]  /*0b00*/  FMUL R9, R6, R9 ;  /* 0x0000000906097220 */ /* 0x001fc80000400000 */
[----:B------:R-:W-:Y:S01]  /*0b10*/  FADD R8, R4, -R9 ;  /* 0x8000000904087221 */ /* 0x000fe20000000000 */
[C---:B------:R-:W-:Y:S01]  /*0b20*/  FMUL R3, R9.reuse, R9 ;  /* 0x0000000909037220 */ /* 0x040fe20000400000 */
[----:B------:R-:W-:Y:S02]  /*0b30*/  FFMA R13, R9, 1.4426950216293334961, R0 ;  /* 0x3fb8aa3b090d7823 */ /* 0x000fe40000000000 */
[----:B------:R-:W-:Y:S01]  /*0b40*/  FADD R11, R8, R8 ;  /* 0x00000008080b7221 */ /* 0x000fe20000000000 */
[----:B------:R-:W-:-:S03]  /*0b50*/  FFMA R8, R3, R10, 0.0032181653659790754318 ;  /* 0x3b52e7db03087423 */ /* 0x000fc6000000000a */
[----:B------:R-:W-:Y:S01]  /*0b60*/  FFMA R11, R4, -R9, R11 ;  /* 0x80000009040b7223 */ /* 0x000fe2000000000b */
[----:B------:R-:W-:Y:S01]  /*0b70*/  FADD R4, R0, -R13 ;  /* 0x8000000d00047221 */ /* 0x000fe20000000000 */
[----:B------:R-:W-:Y:S01]  /*0b80*/  FFMA R8, R3, R8, 0.018033718690276145935 ;  /* 0x3c93bb7303087423 */ /* 0x000fe20000000008 */
[----:B------:R-:W0:Y:S01]  /*0b90*/  LDC R0, c[0x0][0x39c] ;  /* 0x0000e700ff007b82 */ /* 0x000e220000000800 */
[----:B------:R-:W-:Y:S01]  /*0ba0*/  FMUL R11, R6, R11 ;  /* 0x0000000b060b7220 */ /* 0x000fe20000400000 */
[----:B------:R-:W-:Y:S01]  /*0bb0*/  FFMA R4, R9, 1.4426950216293334961, R4 ;  /* 0x3fb8aa3b09047823 */ /* 0x000fe20000000004 */
[----:B------:R-:W-:-:S03]  /*0bc0*/  FFMA R8, R3, R8, 0.12022458761930465698 ;  /* 0x3df6384f03087423 */ /* 0x000fc60000000008 */
[----:B------:R-:W-:Y:S01]  /*0bd0*/  FFMA R4, R11, 1.4426950216293334961, R4 ;  /* 0x3fb8aa3b0b047823 */ /* 0x000fe20000000004 */
[----:B------:R-:W-:-:S03]  /*0be0*/  FMUL R8, R3, R8 ;  /* 0x0000000803087220 */ /* 0x000fc60000400000 */
[----:B------:R-:W-:Y:S01]  /*0bf0*/  FFMA R4, R9, 1.9251366722983220825e-08, R4 ;  /* 0x32a55e3409047823 */ /* 0x000fe20000000004 */
[----:B------:R-:W-:-:S04]  /*0c00*/  FMUL R3, R8, 3 ;  /* 0x4040000008037820 */ /* 0x000fc80000400000 */
[----:B------:R-:W-:-:S04]  /*0c10*/  FFMA R3, R11, R3, R4 ;  /* 0x000000030b037223 */ /* 0x000fc80000000004 */
[----:B------:R-:W-:-:S04]  /*0c20*/  FFMA R8, R9, R8, R3 ;  /* 0x0000000809087223 */ /* 0x000fc80000000003 */
[----:B------:R-:W-:-:S04]  /*0c30*/  FADD R3, R13, R8 ;  /* 0x000000080d037221 */ /* 0x000fc80000000000 */
[----:B0-----:R-:W-:Y:S01]  /*0c40*/  FMUL R4, R3, R0 ;  /* 0x0000000003047220 */ /* 0x001fe20000400000 */
[----:B------:R-:W-:-:S03]  /*0c50*/  FADD R13, -R13, R3 ;  /* 0x000000030d0d7221 */ /* 0x000fc60000000100 */
[----:B------:R-:W0:Y:S01]  /*0c60*/  FRND R9, R4 ;  /* 0x0000000400097307 */ /* 0x000e220000201000 */
[----:B------:R-:W-:Y:S01]  /*0c70*/  FADD R13, R8, -R13 ;  /* 0x8000000d080d7221 */ /* 0x000fe20000000000 */
[-C--:B------:R-:W-:Y:S01]  /*0c80*/  FFMA R6, R3, R0.reuse, -R4 ;  /* 0x0000000003067223 */ /* 0x080fe20000000804 */
[----:B------:R-:W-:Y:S02]  /*0c90*/  MOV R8, 0x391fcb8e ;  /* 0x391fcb8e00087802 */ /* 0x000fe40000000f00 */
[C---:B------:R-:W-:Y:S01]  /*0ca0*/  FSETP.GT.AND P1, PT, |R4|.reuse, 152, PT ;  /* 0x431800000400780b */ /* 0x040fe20003f24200 */
[----:B------:R-:W-:Y:S01]  /*0cb0*/  FFMA R6, R13, R0, R6 ;  /* 0x000000000d067223 */ /* 0x000fe20000000006 */
[C---:B------:R-:W-:Y:S01]  /*0cc0*/  FSETP.GEU.AND P2, PT, R4.reuse, RZ, PT ;  /* 0x000000ff0400720b */ /* 0x040fe20003f4e000 */
[----:B0-----:R-:W-:Y:S01]  /*0cd0*/  FADD R3, R4, -R9 ;  /* 0x8000000904037221 */ /* 0x001fe20000000000 */
[----:B------:R-:W-:-:S03]  /*0ce0*/  FSETP.GT.AND P0, PT, R9, RZ, PT ;  /* 0x000000ff0900720b */ /* 0x000fc60003f04000 */
[----:B------:R-:W-:Y:S01]  /*0cf0*/  FADD R3, R6, R3 ;  /* 0x0000000306037221 */ /* 0x000fe20000000000 */
[----:B------:R-:W-:Y:S02]  /*0d00*/  SEL R9, RZ, 0x83000000, P0 ;  /* 0x83000000ff097807 */ /* 0x000fe40000000000 */
[----:B------:R-:W-:Y:S01]  /*0d10*/  FSETP.NEU.AND P0, PT, R7, 1, PT ;  /* 0x3f8000000700780b */ /* 0x000fe20003f0d000 */
[----:B------:R-:W-:Y:S01]  /*0d20*/  FFMA R6, R3, R8, 0.0013391353422775864601 ;  /* 0x3aaf85ed03067423 */ /* 0x000fe20000000008 */
[----:B------:R-:W-:Y:S01]  /*0d30*/  IADD3 R11, PT, PT, R9, 0x7f000000, RZ ;  /* 0x7f000000090b7810 */ /* 0x000fe20007ffe0ff */
[----:B------:R-:W0:Y:S01]  /*0d40*/  F2I.NTZ R8, R4 ;  /* 0x0000000400087305 */ /* 0x000e220000203100 */
[----:B------:R-:W-:Y:S01]  /*0d50*/  FSETP.EQ.OR P0, PT, R0, RZ, !P0 ;  /* 0x000000ff0000720b */ /* 0x000fe20004702400 */
[----:B------:R-:W-:-:S04]  /*0d60*/  FFMA R6, R3, R6, 0.0096188392490148544312 ;  /* 0x3c1d985603067423 */ /* 0x000fc80000000006 */
[----:B------:R-:W-:-:S04]  /*0d70*/  FFMA R6, R3, R6, 0.055503588169813156128 ;  /* 0x3d6357bb03067423 */ /* 0x000fc80000000006 */
[----:B------:R-:W-:-:S04]  /*0d80*/  FFMA R6, R3, R6, 0.24022644758224487305 ;  /* 0x3e75fdec03067423 */ /* 0x000fc80000000006 */
[----:B------:R-:W-:Y:S01]  /*0d90*/  FFMA R6, R3, R6, 0.69314718246459960938 ;  /* 0x3f31721803067423 */ /* 0x000fe20000000006 */
[----:B0-----:R-:W-:-:S03]  /*0da0*/  LEA R9, R8, -R9, 0x17 ;  /* 0x8000000908097211 */ /* 0x001fc600078eb8ff */
[----:B------:R-:W-:-:S04]  /*0db0*/  FFMA R6, R3, R6, 1 ;  /* 0x3f80000003067423 */ /* 0x000fc80000000006 */
[----:B------:R-:W-:-:S04]  /*0dc0*/  FMUL R6, R6, R11 ;  /* 0x0000000b06067220 */ /* 0x000fc80000400000 */
[----:B------:R-:W-:Y:S01]  /*0dd0*/  FMUL R8, R6, R9 ;  /* 0x0000000906087220 */ /* 0x000fe20000400000 */
[----:B------:R-:W-:Y:S02]  /*0de0*/  MOV R9, 0x3f800000 ;  /* 0x3f80000000097802 */ /* 0x000fe40000000f00 */
[----:B------:R-:W-:Y:S01]  /*0df0*/  @P1 FSEL R8, RZ, +INF , !P2 ;  /* 0x7f800000ff081808 */ /* 0x000fe20005000000 */
[----:B------:R-:W-:Y:S06]  /*0e00*/  @P0 BRA `(.L_x_8) ;  /* 0x00000000006c0947 */ /* 0x000fec0003800000 */
[----:B------:R-:W-:-:S04]  /*0e10*/  FSETP.NAN.AND P0, PT, |R0|, |R0|, PT ;  /* 0x400000000000720b */ /* 0x000fc80003f08200 */
[----:B------:R-:W-:-:S13]  /*0e20*/  FSETP.NUM.AND P0, PT, |R7|, |R7|, !P0 ;  /* 0x400000070700720b */ /* 0x000fda0004707200 */
[----:B------:R-:W-:Y:S01]  /*0e30*/  @!P0 FADD R9, R7, R0 ;  /* 0x0000000007098221 */ /* 0x000fe20000000000 */
[----:B------:R-:W-:Y:S06]  /*0e40*/  @!P0 BRA `(.L_x_8) ;  /* 0x00000000005c8947 */ /* 0x000fec0003800000 */
[----:B------:R-:W-:Y:S01]  /*0e50*/  FMUL R4, R0, 0.5 ;  /* 0x3f00000000047820 */ /* 0x000fe20000400000 */
[----:B------:R-:W-:-:S04]  /*0e60*/  FSETP.NEU.AND P0, PT, |R7|, +INF , PT ;  /* 0x7f8000000700780b */ /* 0x000fc80003f0d200 */
[----:B------:R-:W-:Y:S01]  /*0e70*/  FSETP.NEU.AND P0, PT, R7, RZ, P0 ;  /* 0x000000ff0700720b */ /* 0x000fe2000070d000 */
[----:B------:R-:W0:Y:S03]  /*0e80*/  FRND.TRUNC R4, R4 ;  /* 0x0000000400047307 */ /* 0x000e26000020d000 */
[----:B------:R-:W-:Y:S01]  /*0e90*/  FSETP.GEU.OR P1, PT, R0, RZ, P0 ;  /* 0x000000ff0000720b */ /* 0x000fe2000072e400 */
[----:B0-----:R-:W-:-:S04]  /*0ea0*/  FADD R3, R4, R4 ;  /* 0x0000000404037221 */ /* 0x001fc80000000000 */
[----:B------:R-:W-:-:S04]  /*0eb0*/  FADD R6, -R3, R0 ;  /* 0x0000000003067221 */ /* 0x000fc80000000100 */
[----:B------:R-:W-:Y:S01]  /*0ec0*/  @!P0 FADD R3, R7, R7 ;  /* 0x0000000707038221 */ /* 0x000fe20000000000 */
[----:B------:R-:W-:-:S04]  /*0ed0*/  FSETP.NEU.AND P2, PT, |R6|, 1, !P0 ;  /* 0x3f8000000600780b */ /* 0x000fc8000474d200 */
[----:B------:R-:W-:-:S09]  /*0ee0*/  @!P1 LOP3.LUT R3, R3, 0x7f800000, RZ, 0x3c, !PT ;  /* 0x7f80000003039812 */ /* 0x000fd200078e3cff */
[----:B------:R-:W-:-:S04]  /*0ef0*/  @P2 LOP3.LUT R3, R3, 0x7fffffff, RZ, 0xc0, !PT ;  /* 0x7fffffff03032812 */ /* 0x000fc800078ec0ff */
[----:B------:R-:W-:Y:S01]  /*0f00*/  @!P0 MOV R9, R3 ;  /* 0x0000000300098202 */ /* 0x000fe20000000f00 */
[----:B------:R-:W-:Y:S06]  /*0f10*/  @!P0 BRA `(.L_x_8) ;  /* 0x0000000000288947 */ /* 0x000fec0003800000 */
[----:B------:R-:W-:Y:S02]  /*0f20*/  FSETP.NEU.AND P0, PT, |R0|, +INF , PT ;  /* 0x7f8000000000780b */ /* 0x000fe40003f0d200 */
[----:B------:R-:W-:-:S13]  /*0f30*/  FSETP.EQ.AND P1, PT, R7, -1, PT ;  /* 0xbf8000000700780b */ /* 0x000fda0003f22000 */
[----:B------:R-:W-:Y:S05]  /*0f40*/  @!P0 BRA P1, `(.L_x_8) ;  /* 0x00000000001c8947 */ /* 0x000fea0000800000 */
[----:B------:R-:W-:Y:S02]  /*0f50*/  FSETP.GEU.AND P1, PT, R7, RZ, PT ;  /* 0x000000ff0700720b */ /* 0x000fe40003f2e000 */
[----:B------:R-:W-:-:S11]  /*0f60*/  MOV R9, R8 ;  /* 0x0000000800097202 */ /* 0x000fd60000000f00 */
[----:B------:R-:W0:Y:S01]  /*0f70*/  @!P1 FRND.FLOOR R3, R0 ;  /* 0x0000000000039307 */ /* 0x000e220000205000 */
[----:B------:R-:W-:Y:S02]  /*0f80*/  @!P1 FSETP.NEU.AND P2, PT, |R6|, 1, PT ;  /* 0x3f8000000600980b */ /* 0x000fe40003f4d200 */
[----:B0-----:R-:W-:Y:S02]  /*0f90*/  @!P1 FSETP.NEU.AND P0, PT, R3, R0, PT ;  /* 0x000000000300920b */ /* 0x001fe40003f0d000 */
[----:B------:R-:W-:-:S04]  /*0fa0*/  @!P1 FSEL R3, R8, -R8, P2 ;  /* 0x8000000808039208 */ /* 0x000fc80001000000 */
[----:B------:R-:W-:-:S07]  /*0fb0*/  @!P1 FSEL R9, R3, +QNAN , !P0 ;  /* 0x7fffffff03099808 */ /* 0x000fce0004000000 */
.L_x_8:
[----:B------:R-:W-:Y:S05]  /*0fc0*/  BSYNC.RECONVERGENT B0 ;  /* 0x0000000000007941 */ /* 0x000fea0003800200 */
.L_x_7:
[----:B------:R-:W0:Y:S01]  /*0fd0*/  LDC.64 R6, c[0x0][0x388] ;  /* 0x0000e200ff067b82 */ /* 0x000e220000000a00 */
[----:B------:R-:W-:-:S04]  /*0fe0*/  IMAD R3, R5, UR13, R2 ;  /* 0x0000000d05037c24 */ /* 0x000fc8000f8e0202 */
[----:B0-----:R-:W-:-:S05]  /*0ff0*/  IMAD.WIDE R2, R3, 0x4, R6 ;  /* 0x0000000403027825 */ /* 0x001fca00078e0206 */
[----:B------:R-:W-:Y:S01]  /*1000*/  STG.E desc[UR10][R2.64], R9 ;  /* 0x0000000902007986 */ /* 0x000fe2000c10190a */
[----:B------:R-:W-:Y:S05]  /*1010*/  EXIT ;  /* 0x000000000000794d */ /* 0x000fea0003800000 */
.L_x_9:
[----:B------:R-:W-:-:S00]  /*1020*/  BRA `(.L_x_9) ;  /* 0xfffffffc00fc7947 */ /* 0x000fc0000383ffff */
[----:B------:R-:W-:-:S00]  /*1030*/  NOP ;  /* 0x0000000000007918 */ /* 0x000fc00000000000 */
        /* <DEDUP_REMOVED lines=12> */
.L_x_10:


//--------------------- .nv.shared._Z26low_rank_approx_pow_kernelPKfPfiiif --------------------------
	.section	.nv.shared._Z26low_rank_approx_pow_kernelPKfPfiiif,"aw",@nobits
	.sectionflags	@""
	.align	4
.nv.shared._Z26low_rank_approx_pow_kernelPKfPfiiif:
	.zero		2048


//--------------------- .nv.shared.reserved.0     --------------------------
	.section	.nv.shared.reserved.0,"aw",@nobits
	.weak		__nv_reservedSMEM_offset_0_alias
	.size		__nv_reservedSMEM_offset_0_alias, 0, 64
	.other		__nv_reservedSMEM_offset_0_alias,@"STO_CUDA_RESERVED_SHARED STV_DEFAULT"
__nv_reservedSMEM_offset_0_alias:
	.zero		0
	.zero		64


//--------------------- .nv.constant0._Z26low_rank_approx_pow_kernelPKfPfiiif --------------------------
	.section	.nv.constant0._Z26low_rank_approx_pow_kernelPKfPfiiif,"a",@progbits
	.sectionflags	@""
	.align	4
.nv.constant0._Z26low_rank_approx_pow_kernelPKfPfiiif:
	.zero		928


//--------------------- SYMBOLS --------------------------

	.type		.nv.reservedSmem.offset0,@object
	.size		.nv.reservedSmem.offset0,0x4
	.type		.nv.reservedSmem.cap,@object
	.size		.nv.reservedSmem.cap,0x4
